//
// Generated by NVIDIA NVVM Compiler
//
// Compiler Build ID: CL-36424714
// Cuda compilation tools, release 13.0, V13.0.88
// Based on NVVM 20.0.0
//

.version 9.0
.target sm_100
.address_size 64

	// .globl	_Z18trapezoidal_kernelfffPf

.visible .entry _Z18trapezoidal_kernelfffPf(
	.param .f32 _Z18trapezoidal_kernelfffPf_param_0,
	.param .f32 _Z18trapezoidal_kernelfffPf_param_1,
	.param .f32 _Z18trapezoidal_kernelfffPf_param_2,
	.param .u64 .ptr .align 1 _Z18trapezoidal_kernelfffPf_param_3
)
{
	.reg .pred 	%p<2>;
	.reg .b32 	%r<5>;
	.reg .b32 	%f<12>;
	.reg .b64 	%rd<5>;
	.reg .b64 	%fd<11>;

	ld.param.f32 	%f3, [_Z18trapezoidal_kernelfffPf_param_0];
	ld.param.f32 	%f4, [_Z18trapezoidal_kernelfffPf_param_1];
	ld.param.f32 	%f5, [_Z18trapezoidal_kernelfffPf_param_2];
	ld.param.u64 	%rd1, [_Z18trapezoidal_kernelfffPf_param_3];
	mov.u32 	%r2, %ctaid.x;
	mov.u32 	%r3, %ntid.x;
	mov.u32 	%r4, %tid.x;
	mad.lo.s32 	%r1, %r2, %r3, %r4;
	sub.f32 	%f6, %f4, %f3;
	div.rn.f32 	%f1, %f6, %f5;
	cvt.rn.f32.u32 	%f7, %r1;
	fma.rn.f32 	%f2, %f1, %f7, %f3;
	setp.leu.f32 	%p1, %f5, %f7;
	@%p1 bra 	$L__BB0_2;
	cvta.to.global.u64 	%rd2, %rd1;
	cvt.f64.f32 	%fd1, %f2;
	mul.f64 	%fd2, %fd1, 0d4008000000000000;
	mul.f64 	%fd3, %fd2, %fd1;
	fma.rn.f64 	%fd4, %fd1, %fd1, %fd3;
	add.f64 	%fd5, %fd4, 0d4014000000000000;
	cvt.rn.f32.f64 	%f8, %fd5;
	add.f32 	%f9, %f1, %f2;
	cvt.f64.f32 	%fd6, %f9;
	mul.f64 	%fd7, %fd6, 0d4008000000000000;
	mul.f64 	%fd8, %fd7, %fd6;
	fma.rn.f64 	%fd9, %fd6, %fd6, %fd8;
	add.f64 	%fd10, %fd9, 0d4014000000000000;
	cvt.rn.f32.f64 	%f10, %fd10;
	add.f32 	%f11, %f8, %f10;
	mul.wide.u32 	%rd3, %r1, 4;
	add.s64 	%rd4, %rd2, %rd3;
	st.global.f32 	[%rd4], %f11;
$L__BB0_2:
	ret;

}


// ===== COMPILED SASS (sm_100) =====

	.target	sm_100

	.elftype	@"ET_EXEC"


//--------------------- .note.nv.tkinfo           --------------------------
	.section	.note.nv.tkinfo,"",@"SHT_NOTE"
	.sectionflags	@"SHF_NOTE_NV_TKINFO"
	.tkinfo
        /*0018*/ 	.word	0x00000002
        /*0030*/ 	.string	""
        /*0030*/ 	.string	"ptxas"
        /*0030*/ 	.string	"Cuda compilation tools, release 13.0, V13.0.88"
        /*0030*/ 	.string	"Build cuda_13.0.r13.0/compiler.36424714_0"
        /*0030*/ 	.string	"-arch sm_100 -m 64 "



//--------------------- .note.nv.cuinfo           --------------------------
	.section	.note.nv.cuinfo,"",@"SHT_NOTE"
	.sectionflags	@"SHF_NOTE_NV_CUINFO"
        /*0018*/ 	.short	0x0002
        /*001a*/ 	.short	0x0064
        /*001c*/ 	.short	0x0082
	.zero		2


//--------------------- .nv.info                  --------------------------
	.section	.nv.info,"",@"SHT_CUDA_INFO"
	.align	4


	//----- nvinfo : EIATTR_REGCOUNT
	.align		4
        /*0000*/ 	.byte	0x04, 0x2f
        /*0002*/ 	.short	(.L_1 - .L_0)
	.align		4
.L_0:
        /*0004*/ 	.word	index@(_Z18trapezoidal_kernelfffPf)
        /*0008*/ 	.word	0x00000010


	//----- nvinfo : EIATTR_FRAME_SIZE
	.align		4
.L_1:
        /*000c*/ 	.byte	0x04, 0x11
        /*000e*/ 	.short	(.L_3 - .L_2)
	.align		4
.L_2:
        /*0010*/ 	.word	index@($__internal_0_$__cuda_sm3x_div_rn_noftz_f32_slowpath)
        /*0014*/ 	.word	0x00000000


	//----- nvinfo : EIATTR_FRAME_SIZE
	.align		4
.L_3:
        /*0018*/ 	.byte	0x04, 0x11
        /*001a*/ 	.short	(.L_5 - .L_4)
	.align		4
.L_4:
        /*001c*/ 	.word	index@(_Z18trapezoidal_kernelfffPf)
        /*0020*/ 	.word	0x00000000


	//----- nvinfo : EIATTR_MIN_STACK_SIZE
	.align		4
.L_5:
        /*0024*/ 	.byte	0x04, 0x12
        /*0026*/ 	.short	(.L_7 - .L_6)
	.align		4
.L_6:
        /*0028*/ 	.word	index@(_Z18trapezoidal_kernelfffPf)
        /*002c*/ 	.word	0x00000000
.L_7:


//--------------------- .nv.compat                --------------------------
	.section	.nv.compat,"",@"SHT_CUDA_COMPAT_INFO"
	.align	4
        /*0000*/ 	.byte	0x02, 0x09, 0x00, 0x00, 0x02, 0x02, 0x01, 0x00, 0x02, 0x05, 0x05, 0x00, 0x03, 0x07, 0x01, 0x01
        /*0010*/ 	.byte	0x02, 0x03, 0x00, 0x00, 0x02, 0x06, 0x01, 0x00, 0x04, 0x0b, 0x08, 0x00, 0x01, 0x00, 0x00, 0x00
        /*0020*/ 	.byte	0x00, 0x00, 0x00, 0x00


//--------------------- .nv.info._Z18trapezoidal_kernelfffPf --------------------------
	.section	.nv.info._Z18trapezoidal_kernelfffPf,"",@"SHT_CUDA_INFO"
	.sectionflags	@""
	.align	4


	//----- nvinfo : EIATTR_CUDA_API_VERSION
	.align		4
        /*0000*/ 	.byte	0x04, 0x37
        /*0002*/ 	.short	(.L_9 - .L_8)
.L_8:
        /*0004*/ 	.word	0x00000082


	//----- nvinfo : EIATTR_KPARAM_INFO
	.align		4
.L_9:
        /*0008*/ 	.byte	0x04, 0x17
        /*000a*/ 	.short	(.L_11 - .L_10)
.L_10:
        /*000c*/ 	.word	0x00000000
        /*0010*/ 	.short	0x0003
        /*0012*/ 	.short	0x0010
        /*0014*/ 	.byte	0x00, 0xf5, 0x21, 0x00


	//----- nvinfo : EIATTR_KPARAM_INFO
	.align		4
.L_11:
        /*0018*/ 	.byte	0x04, 0x17
        /*001a*/ 	.short	(.L_13 - .L_12)
.L_12:
        /*001c*/ 	.word	0x00000000
        /*0020*/ 	.short	0x0002
        /*0022*/ 	.short	0x0008
        /*0024*/ 	.byte	0x00, 0xf0, 0x11, 0x00


	//----- nvinfo : EIATTR_KPARAM_INFO
	.align		4
.L_13:
        /*0028*/ 	.byte	0x04, 0x17
        /*002a*/ 	.short	(.L_15 - .L_14)
.L_14:
        /*002c*/ 	.word	0x00000000
        /*0030*/ 	.short	0x0001
        /*0032*/ 	.short	0x0004
        /*0034*/ 	.byte	0x00, 0xf0, 0x11, 0x00


	//----- nvinfo : EIATTR_KPARAM_INFO
	.align		4
.L_15:
        /*0038*/ 	.byte	0x04, 0x17
        /*003a*/ 	.short	(.L_17 - .L_16)
.L_16:
        /*003c*/ 	.word	0x00000000
        /*0040*/ 	.short	0x0000
        /*0042*/ 	.short	0x0000
        /*0044*/ 	.byte	0x00, 0xf0, 0x11, 0x00


	//----- nvinfo : EIATTR_SPARSE_MMA_MASK
	.align		4
.L_17:
        /*0048*/ 	.byte	0x03, 0x50
        /*004a*/ 	.short	0x0000


	//----- nvinfo : EIATTR_MAXREG_COUNT
	.align		4
        /*004c*/ 	.byte	0x03, 0x1b
        /*004e*/ 	.short	0x00ff


	//----- nvinfo : EIATTR_MERCURY_ISA_VERSION
	.align		4
        /*0050*/ 	.byte	0x03, 0x5f
        /*0052*/ 	.short	0x0101


	//----- nvinfo : EIATTR_VRC_CTA_INIT_COUNT
	.align		4
        /*0054*/ 	.byte	0x02, 0x4a
	.zero		1
	.zero		1


	//----- nvinfo : EIATTR_EXIT_INSTR_OFFSETS
	.align		4
        /*0058*/ 	.byte	0x04, 0x1c
        /*005a*/ 	.short	(.L_19 - .L_18)


	//   ....[0]....
.L_18:
        /*005c*/ 	.word	0x00000180


	//   ....[1]....
        /*0060*/ 	.word	0x000002b0


	//----- nvinfo : EIATTR_CRS_STACK_SIZE
	.align		4
.L_19:
        /*0064*/ 	.byte	0x04, 0x1e
        /*0066*/ 	.short	(.L_21 - .L_20)
.L_20:
        /*0068*/ 	.word	0x00000000


	//----- nvinfo : EIATTR_CBANK_PARAM_SIZE
	.align		4
.L_21:
        /*006c*/ 	.byte	0x03, 0x19
        /*006e*/ 	.short	0x0018


	//----- nvinfo : EIATTR_PARAM_CBANK
	.align		4
        /*0070*/ 	.byte	0x04, 0x0a
        /*0072*/ 	.short	(.L_23 - .L_22)
	.align		4
.L_22:
        /*0074*/ 	.word	index@(.nv.constant0._Z18trapezoidal_kernelfffPf)
        /*0078*/ 	.short	0x0380
        /*007a*/ 	.short	0x0018


	//----- nvinfo : EIATTR_SW_WAR
	.align		4
.L_23:
        /*007c*/ 	.byte	0x04, 0x36
        /*007e*/ 	.short	(.L_25 - .L_24)
.L_24:
        /*0080*/ 	.word	0x00000008
.L_25:


//--------------------- .nv.callgraph             --------------------------
	.section	.nv.callgraph,"",@"SHT_CUDA_CALLGRAPH"
	.align	4
	.sectionentsize	8
	.align		4
        /*0000*/ 	.word	0x00000000
	.align		4
        /*0004*/ 	.word	0xffffffff
	.align		4
        /*0008*/ 	.word	0x00000000
	.align		4
        /*000c*/ 	.word	0xfffffffe
	.align		4
        /*0010*/ 	.word	0x00000000
	.align		4
        /*0014*/ 	.word	0xfffffffd
	.align		4
        /*0018*/ 	.word	0x00000000
	.align		4
        /*001c*/ 	.word	0xfffffffc


//--------------------- .text._Z18trapezoidal_kernelfffPf --------------------------
	.section	.text._Z18trapezoidal_kernelfffPf,"ax",@progbits
	.align	128
        .global         _Z18trapezoidal_kernelfffPf
        .type           _Z18trapezoidal_kernelfffPf,@function
        .size           _Z18trapezoidal_kernelfffPf,(.L_x_10 - _Z18trapezoidal_kernelfffPf)
        .other          _Z18trapezoidal_kernelfffPf,@"STO_CUDA_ENTRY STV_DEFAULT"
_Z18trapezoidal_kernelfffPf:
.text._Z18trapezoidal_kernelfffPf:
[----:B------:R-:W-:Y:S08]  /*0000*/  LDC R1, c[0x0][0x37c] ;  /* 0x0000df00ff017b82 */ /* 0x000ff00000000800 */
[----:B------:R-:W0:Y:S01]  /*0010*/  LDC R9, c[0x0][0x388] ;  /* 0x0000e200ff097b82 */ /* 0x000e220000000800 */
[----:B------:R-:W1:Y:S07]  /*0020*/  S2R R7, SR_TID.X ;  /* 0x0000000000077919 */ /* 0x000e6e0000002100 */
[----:B------:R-:W2:Y:S08]  /*0030*/  LDC.64 R4, c[0x0][0x380] ;  /* 0x0000e000ff047b82 */ /* 0x000eb00000000a00 */
[----:B------:R-:W1:Y:S01]  /*0040*/  S2UR UR4, SR_CTAID.X ;  /* 0x00000000000479c3 */ /* 0x000e620000002500 */
[----:B0-----:R-:W0:Y:S07]  /*0050*/  MUFU.RCP R2, R9 ;  /* 0x0000000900027308 */ /* 0x001e2e0000001000 */
[----:B------:R-:W1:Y:S01]  /*0060*/  LDC R6, c[0x0][0x360] ;  /* 0x0000d800ff067b82 */ /* 0x000e620000000800 */
[----:B--2---:R-:W-:-:S04]  /*0070*/  FADD R0, R5, -R4 ;  /* 0x8000000405007221 */ /* 0x004fc80000000000 */
[----:B------:R-:W2:Y:S01]  /*0080*/  FCHK P0, R0, R9 ;  /* 0x0000000900007302 */ /* 0x000ea20000000000 */
[----:B0-----:R-:W-:-:S04]  /*0090*/  FFMA R3, R2, -R9, 1 ;  /* 0x3f80000002037423 */ /* 0x001fc80000000809 */
[----:B------:R-:W-:-:S04]  /*00a0*/  FFMA R3, R2, R3, R2 ;  /* 0x0000000302037223 */ /* 0x000fc80000000002 */
[----:B------:R-:W-:Y:S01]  /*00b0*/  FFMA R4, R0, R3, RZ ;  /* 0x0000000300047223 */ /* 0x000fe200000000ff */
[----:B-1----:R-:W-:-:S03]  /*00c0*/  IMAD R2, R6, UR4, R7 ;  /* 0x0000000406027c24 */ /* 0x002fc6000f8e0207 */
[----:B------:R-:W-:-:S04]  /*00d0*/  FFMA R5, R4, -R9, R0 ;  /* 0x8000000904057223 */ /* 0x000fc80000000000 */
[----:B------:R-:W-:Y:S01]  /*00e0*/  FFMA R3, R3, R5, R4 ;  /* 0x0000000503037223 */ /* 0x000fe20000000004 */
[----:B--2---:R-:W-:Y:S06]  /*00f0*/  @!P0 BRA `(.L_x_0) ;  /* 0x00000000000c8947 */ /* 0x004fec0003800000 */
[----:B------:R-:W-:-:S07]  /*0100*/  MOV R4, 0x120 ;  /* 0x0000012000047802 */ /* 0x000fce0000000f00 */
[----:B------:R-:W-:Y:S05]  /*0110*/  CALL.REL.NOINC `($__internal_0_$__cuda_sm3x_div_rn_noftz_f32_slowpath) ;  /* 0x0000000000687944 */ /* 0x000fea0003c00000 */
[----:B------:R-:W-:-:S07]  /*0120*/  IMAD.MOV.U32 R3, RZ, RZ, R0 ;  /* 0x000000ffff037224 */ /* 0x000fce00078e0000 */
.L_x_0:
[----:B------:R-:W0:Y:S01]  /*0130*/  LDCU UR5, c[0x0][0x388] ;  /* 0x00007100ff0577ac */ /* 0x000e220008000800 */
[----:B------:R-:W-:Y:S01]  /*0140*/  I2FP.F32.U32 R0, R2 ;  /* 0x0000000200007245 */ /* 0x000fe20000201000 */
[----:B------:R-:W1:Y:S03]  /*0150*/  LDCU UR4, c[0x0][0x380] ;  /* 0x00007000ff0477ac */ /* 0x000e660008000800 */
[C---:B0-----:R-:W-:Y:S01]  /*0160*/  FSETP.GEU.AND P0, PT, R0.reuse, UR5, PT ;  /* 0x0000000500007c0b */ /* 0x041fe2000bf0e000 */
[----:B-1----:R-:W-:-:S12]  /*0170*/  FFMA R0, R0, R3, UR4 ;  /* 0x0000000400007e23 */ /* 0x002fd80008000003 */
[----:B------:R-:W-:Y:S05]  /*0180*/  @P0 EXIT ;  /* 0x000000000000094d */ /* 0x000fea0003800000 */
[----:B------:R-:W-:Y:S01]  /*0190*/  FADD R8, R0, R3 ;  /* 0x0000000300087221 */ /* 0x000fe20000000000 */
[----:B------:R-:W0:Y:S01]  /*01a0*/  F2F.F64.F32 R4, R0 ;  /* 0x0000000000047310 */ /* 0x000e220000201800 */
[----:B------:R-:W1:Y:S07]  /*01b0*/  LDCU.64 UR4, c[0x0][0x358] ;  /* 0x00006b00ff0477ac */ /* 0x000e6e0008000a00 */
[----:B------:R-:W2:Y:S01]  /*01c0*/  F2F.F64.F32 R8, R8 ;  /* 0x0000000800087310 */ /* 0x000ea20000201800 */
[----:B0-----:R-:W-:-:S02]  /*01d0*/  DMUL R6, R4, 3 ;  /* 0x4008000004067828 */ /* 0x001fc40000000000 */
[----:B--2---:R-:W-:-:S06]  /*01e0*/  DMUL R10, R8, 3 ;  /* 0x40080000080a7828 */ /* 0x004fcc0000000000 */
[----:B------:R-:W-:Y:S02]  /*01f0*/  DMUL R6, R4, R6 ;  /* 0x0000000604067228 */ /* 0x000fe40000000000 */
[----:B------:R-:W-:-:S06]  /*0200*/  DMUL R10, R8, R10 ;  /* 0x0000000a080a7228 */ /* 0x000fcc0000000000 */
[----:B------:R-:W-:Y:S01]  /*0210*/  DFMA R6, R4, R4, R6 ;  /* 0x000000040406722b */ /* 0x000fe20000000006 */
[----:B------:R-:W0:Y:S01]  /*0220*/  LDC.64 R4, c[0x0][0x390] ;  /* 0x0000e400ff047b82 */ /* 0x000e220000000a00 */
[----:B------:R-:W-:-:S06]  /*0230*/  DFMA R10, R8, R8, R10 ;  /* 0x00000008080a722b */ /* 0x000fcc000000000a */
[----:B------:R-:W-:Y:S02]  /*0240*/  DADD R6, R6, 5 ;  /* 0x4014000006067429 */ /* 0x000fe40000000000 */
[----:B------:R-:W-:-:S08]  /*0250*/  DADD R10, R10, 5 ;  /* 0x401400000a0a7429 */ /* 0x000fd00000000000 */
[----:B------:R-:W-:Y:S08]  /*0260*/  F2F.F32.F64 R6, R6 ;  /* 0x0000000600067310 */ /* 0x000ff00000301000 */
[----:B------:R-:W2:Y:S01]  /*0270*/  F2F.F32.F64 R11, R10 ;  /* 0x0000000a000b7310 */ /* 0x000ea20000301000 */
[----:B0-----:R-:W-:-:S04]  /*0280*/  IMAD.WIDE.U32 R2, R2, 0x4, R4 ;  /* 0x0000000402027825 */ /* 0x001fc800078e0004 */
[----:B--2---:R-:W-:-:S05]  /*0290*/  FADD R5, R6, R11 ;  /* 0x0000000b06057221 */ /* 0x004fca0000000000 */
[----:B-1----:R-:W-:Y:S01]  /*02a0*/  STG.E desc[UR4][R2.64], R5 ;  /* 0x0000000502007986 */ /* 0x002fe2000c101904 */
[----:B------:R-:W-:Y:S05]  /*02b0*/  EXIT ;  /* 0x000000000000794d */ /* 0x000fea0003800000 */
        .weak           $__internal_0_$__cuda_sm3x_div_rn_noftz_f32_slowpath
        .type           $__internal_0_$__cuda_sm3x_div_rn_noftz_f32_slowpath,@function
        .size           $__internal_0_$__cuda_sm3x_div_rn_noftz_f32_slowpath,(.L_x_10 - $__internal_0_$__cuda_sm3x_div_rn_noftz_f32_slowpath)
$__internal_0_$__cuda_sm3x_div_rn_noftz_f32_slowpath:
[----:B------:R-:W0:Y:S01]  /*02c0*/  LDC R3, c[0x0][0x388] ;  /* 0x0000e200ff037b82 */ /* 0x000e220000000800 */
[--C-:B------:R-:W-:Y:S01]  /*02d0*/  SHF.R.U32.HI R5, RZ, 0x17, R0.reuse ;  /* 0x00000017ff057819 */ /* 0x100fe20000011600 */
[----:B------:R-:W-:-:S03]  /*02e0*/  IMAD.MOV.U32 R7, RZ, RZ, R0 ;  /* 0x000000ffff077224 */ /* 0x000fc600078e0000 */
[----:B------:R-:W-:-:S03]  /*02f0*/  LOP3.LUT R5, R5, 0xff, RZ, 0xc0, !PT ;  /* 0x000000ff05057812 */ /* 0x000fc600078ec0ff */
[----:B------:R-:W1:Y:S02]  /*0300*/  LDC R8, c[0x0][0x388] ;  /* 0x0000e200ff087b82 */ /* 0x000e640000000800 */
[----:B------:R-:W-:Y:S01]  /*0310*/  VIADD R10, R5, 0xffffffff ;  /* 0xffffffff050a7836 */ /* 0x000fe20000000000 */
[----:B0-----:R-:W-:-:S04]  /*0320*/  SHF.R.U32.HI R6, RZ, 0x17, R3 ;  /* 0x00000017ff067819 */ /* 0x001fc80000011603 */
[----:B------:R-:W-:-:S05]  /*0330*/  LOP3.LUT R6, R6, 0xff, RZ, 0xc0, !PT ;  /* 0x000000ff06067812 */ /* 0x000fca00078ec0ff */
[----:B------:R-:W-:-:S05]  /*0340*/  VIADD R11, R6, 0xffffffff ;  /* 0xffffffff060b7836 */ /* 0x000fca0000000000 */
[----:B------:R-:W-:-:S04]  /*0350*/  ISETP.GT.U32.AND P0, PT, R11, 0xfd, PT ;  /* 0x000000fd0b00780c */ /* 0x000fc80003f04070 */
[----:B------:R-:W-:-:S13]  /*0360*/  ISETP.GT.U32.OR P0, PT, R10, 0xfd, P0 ;  /* 0x000000fd0a00780c */ /* 0x000fda0000704470 */
[----:B------:R-:W-:Y:S01]  /*0370*/  @!P0 IMAD.MOV.U32 R9, RZ, RZ, RZ ;  /* 0x000000ffff098224 */ /* 0x000fe200078e00ff */
[----:B-1----:R-:W-:Y:S06]  /*0380*/  @!P0 BRA `(.L_x_1) ;  /* 0x00000000005c8947 */ /* 0x002fec0003800000 */
[----:B------:R-:W-:Y:S02]  /*0390*/  FSETP.GTU.FTZ.AND P1, PT, |R3|, +INF , PT ;  /* 0x7f8000000300780b */ /* 0x000fe40003f3c200 */
[----:B------:R-:W-:-:S04]  /*03a0*/  FSETP.GTU.FTZ.AND P0, PT, |R0|, +INF , PT ;  /* 0x7f8000000000780b */ /* 0x000fc80003f1c200 */
[----:B------:R-:W-:-:S13]  /*03b0*/  PLOP3.LUT P0, PT, P0, P1, PT, 0xf8, 0x8f ;  /* 0x00000000008f781c */ /* 0x000fda0000703f70 */
[----:B------:R-:W-:Y:S05]  /*03c0*/  @P0 BRA `(.L_x_2) ;  /* 0x0000000400440947 */ /* 0x000fea0003800000 */
[----:B------:R-:W-:-:S13]  /*03d0*/  LOP3.LUT P0, RZ, R8, 0x7fffffff, R7, 0xc8, !PT ;  /* 0x7fffffff08ff7812 */ /* 0x000fda000780c807 */
[----:B------:R-:W-:Y:S05]  /*03e0*/  @!P0 BRA `(.L_x_3) ;  /* 0x0000000400348947 */ /* 0x000fea0003800000 */
[C---:B------:R-:W-:Y:S02]  /*03f0*/  FSETP.NEU.FTZ.AND P2, PT, |R0|.reuse, +INF , PT ;  /* 0x7f8000000000780b */ /* 0x040fe40003f5d200 */
[----:B------:R-:W-:Y:S02]  /*0400*/  FSETP.NEU.FTZ.AND P1, PT, |R3|, +INF , PT ;  /* 0x7f8000000300780b */ /* 0x000fe40003f3d200 */
[----:B------:R-:W-:-:S11]  /*0410*/  FSETP.NEU.FTZ.AND P0, PT, |R0|, +INF , PT ;  /* 0x7f8000000000780b */ /* 0x000fd60003f1d200 */
[----:B------:R-:W-:Y:S05]  /*0420*/  @!P1 BRA !P2, `(.L_x_3) ;  /* 0x0000000400249947 */ /* 0x000fea0005000000 */
[----:B------:R-:W-:-:S04]  /*0430*/  LOP3.LUT P2, RZ, R7, 0x7fffffff, RZ, 0xc0, !PT ;  /* 0x7fffffff07ff7812 */ /* 0x000fc8000784c0ff */
[----:B------:R-:W-:-:S13]  /*0440*/  PLOP3.LUT P1, PT, P1, P2, PT, 0x2f, 0xf2 ;  /* 0x0000000000f2781c */ /* 0x000fda0000f24577 */
[----:B------:R-:W-:Y:S05]  /*0450*/  @P1 BRA `(.L_x_4) ;  /* 0x0000000400101947 */ /* 0x000fea0003800000 */
[----:B------:R-:W-:-:S04]  /*0460*/  LOP3.LUT P1, RZ, R8, 0x7fffffff, RZ, 0xc0, !PT ;  /* 0x7fffffff08ff7812 */ /* 0x000fc8000782c0ff */
[----:B------:R-:W-:-:S13]  /*0470*/  PLOP3.LUT P0, PT, P0, P1, PT, 0x2f, 0xf2 ;  /* 0x0000000000f2781c */ /* 0x000fda0000702577 */
[----:B------:R-:W-:Y:S05]  /*0480*/  @P0 BRA `(.L_x_5) ;  /* 0x0000000000f80947 */ /* 0x000fea0003800000 */
[----:B------:R-:W-:Y:S02]  /*0490*/  ISETP.GE.AND P0, PT, R10, RZ, PT ;  /* 0x000000ff0a00720c */ /* 0x000fe40003f06270 */
[----:B------:R-:W-:-:S11]  /*04a0*/  ISETP.GE.AND P1, PT, R11, RZ, PT ;  /* 0x000000ff0b00720c */ /* 0x000fd60003f26270 */
[----:B------:R-:W-:Y:S02]  /*04b0*/  @P0 IMAD.MOV.U32 R9, RZ, RZ, RZ ;  /* 0x000000ffff090224 */ /* 0x000fe400078e00ff */
[----:B------:R-:W-:Y:S01]  /*04c0*/  @!P0 FFMA R7, R0, 1.84467440737095516160e+19, RZ ;  /* 0x5f80000000078823 */ /* 0x000fe200000000ff */
[----:B------:R-:W-:Y:S02]  /*04d0*/  @!P0 IMAD.MOV.U32 R9, RZ, RZ, -0x40 ;  /* 0xffffffc0ff098424 */ /* 0x000fe400078e00ff */
[----:B------:R-:W-:Y:S02]  /*04e0*/  @!P1 FFMA R8, R3, 1.84467440737095516160e+19, RZ ;  /* 0x5f80000003089823 */ /* 0x000fe400000000ff */
[----:B------:R-:W-:-:S07]  /*04f0*/  @!P1 VIADD R9, R9, 0x40 ;  /* 0x0000004009099836 */ /* 0x000fce0000000000 */
.L_x_1:
[----:B------:R-:W-:Y:S01]  /*0500*/  LEA R3, R6, 0xc0800000, 0x17 ;  /* 0xc080000006037811 */ /* 0x000fe200078eb8ff */
[----:B------:R-:W-:-:S04]  /*0510*/  VIADD R5, R5, 0xffffff81 ;  /* 0xffffff8105057836 */ /* 0x000fc80000000000 */
[----:B------:R-:W-:Y:S01]  /*0520*/  IMAD.IADD R3, R8, 0x1, -R3 ;  /* 0x0000000108037824 */ /* 0x000fe200078e0a03 */
[C---:B------:R-:W-:Y:S01]  /*0530*/  IADD3 R6, PT, PT, R5.reuse, 0x7f, -R6 ;  /* 0x0000007f05067810 */ /* 0x040fe20007ffe806 */
[----:B------:R-:W-:Y:S02]  /*0540*/  IMAD R0, R5, -0x800000, R7 ;  /* 0xff80000005007824 */ /* 0x000fe400078e0207 */
[----:B------:R-:W0:Y:S01]  /*0550*/  MUFU.RCP R8, R3 ;  /* 0x0000000300087308 */ /* 0x000e220000001000 */
[----:B------:R-:W-:Y:S01]  /*0560*/  FADD.FTZ R11, -R3, -RZ ;  /* 0x800000ff030b7221 */ /* 0x000fe20000010100 */
[----:B------:R-:W-:-:S03]  /*0570*/  IMAD.IADD R6, R6, 0x1, R9 ;  /* 0x0000000106067824 */ /* 0x000fc600078e0209 */
[----:B0-----:R-:W-:-:S04]  /*0580*/  FFMA R13, R8, R11, 1 ;  /* 0x3f800000080d7423 */ /* 0x001fc8000000000b */
[----:B------:R-:W-:-:S04]  /*0590*/  FFMA R10, R8, R13, R8 ;  /* 0x0000000d080a7223 */ /* 0x000fc80000000008 */
[----:B------:R-:W-:-:S04]  /*05a0*/  FFMA R7, R0, R10, RZ ;  /* 0x0000000a00077223 */ /* 0x000fc800000000ff */
[----:B------:R-:W-:-:S04]  /*05b0*/  FFMA R8, R11, R7, R0 ;  /* 0x000000070b087223 */ /* 0x000fc80000000000 */
[----:B------:R-:W-:-:S04]  /*05c0*/  FFMA R7, R10, R8, R7 ;  /* 0x000000080a077223 */ /* 0x000fc80000000007 */
[----:B------:R-:W-:-:S04]  /*05d0*/  FFMA R8, R11, R7, R0 ;  /* 0x000000070b087223 */ /* 0x000fc80000000000 */
[----:B------:R-:W-:-:S05]  /*05e0*/  FFMA R0, R10, R8, R7 ;  /* 0x000000080a007223 */ /* 0x000fca0000000007 */
[----:B------:R-:W-:-:S04]  /*05f0*/  SHF.R.U32.HI R3, RZ, 0x17, R0 ;  /* 0x00000017ff037819 */ /* 0x000fc80000011600 */
[----:B------:R-:W-:-:S05]  /*0600*/  LOP3.LUT R3, R3, 0xff, RZ, 0xc0, !PT ;  /* 0x000000ff03037812 */ /* 0x000fca00078ec0ff */
[----:B------:R-:W-:-:S04]  /*0610*/  IMAD.IADD R9, R3, 0x1, R6 ;  /* 0x0000000103097824 */ /* 0x000fc800078e0206 */
[----:B------:R-:W-:-:S05]  /*0620*/  VIADD R3, R9, 0xffffffff ;  /* 0xffffffff09037836 */ /* 0x000fca0000000000 */
[----:B------:R-:W-:-:S13]  /*0630*/  ISETP.GE.U32.AND P0, PT, R3, 0xfe, PT ;  /* 0x000000fe0300780c */ /* 0x000fda0003f06070 */
[----:B------:R-:W-:Y:S05]  /*0640*/  @!P0 BRA `(.L_x_6) ;  /* 0x0000000000808947 */ /* 0x000fea0003800000 */
[----:B------:R-:W-:-:S13]  /*0650*/  ISETP.GT.AND P0, PT, R9, 0xfe, PT ;  /* 0x000000fe0900780c */ /* 0x000fda0003f04270 */
[----:B------:R-:W-:Y:S05]  /*0660*/  @P0 BRA `(.L_x_7) ;  /* 0x00000000006c0947 */ /* 0x000fea0003800000 */
[----:B------:R-:W-:-:S13]  /*0670*/  ISETP.GE.AND P0, PT, R9, 0x1, PT ;  /* 0x000000010900780c */ /* 0x000fda0003f06270 */
[----:B------:R-:W-:Y:S05]  /*0680*/  @P0 BRA `(.L_x_8) ;  /* 0x0000000000980947 */ /* 0x000fea0003800000 */
[----:B------:R-:W-:Y:S02]  /*0690*/  ISETP.GE.AND P0, PT, R9, -0x18, PT ;  /* 0xffffffe80900780c */ /* 0x000fe40003f06270 */
[----:B------:R-:W-:-:S11]  /*06a0*/  LOP3.LUT R0, R0, 0x80000000, RZ, 0xc0, !PT ;  /* 0x8000000000007812 */ /* 0x000fd600078ec0ff */
[----:B------:R-:W-:Y:S05]  /*06b0*/  @!P0 BRA `(.L_x_8) ;  /* 0x00000000008c8947 */ /* 0x000fea0003800000 */
[CCC-:B------:R-:W-:Y:S01]  /*06c0*/  FFMA.RZ R3, R10.reuse, R8.reuse, R7.reuse ;  /* 0x000000080a037223 */ /* 0x1c0fe2000000c007 */
[CCC-:B------:R-:W-:Y:S01]  /*06d0*/  FFMA.RM R6, R10.reuse, R8.reuse, R7.reuse ;  /* 0x000000080a067223 */ /* 0x1c0fe20000004007 */
[C---:B------:R-:W-:Y:S02]  /*06e0*/  ISETP.NE.AND P2, PT, R9.reuse, RZ, PT ;  /* 0x000000ff0900720c */ /* 0x040fe40003f45270 */
[----:B------:R-:W-:Y:S02]  /*06f0*/  ISETP.NE.AND P1, PT, R9, RZ, PT ;  /* 0x000000ff0900720c */ /* 0x000fe40003f25270 */
[----:B------:R-:W-:Y:S01]  /*0700*/  LOP3.LUT R5, R3, 0x7fffff, RZ, 0xc0, !PT ;  /* 0x007fffff03057812 */ /* 0x000fe200078ec0ff */
[----:B------:R-:W-:Y:S01]  /*0710*/  FFMA.RP R3, R10, R8, R7 ;  /* 0x000000080a037223 */ /* 0x000fe20000008007 */
[----:B------:R-:W-:Y:S02]  /*0720*/  VIADD R8, R9, 0x20 ;  /* 0x0000002009087836 */ /* 0x000fe40000000000 */
[----:B------:R-:W-:Y:S01]  /*0730*/  LOP3.LUT R5, R5, 0x800000, RZ, 0xfc, !PT ;  /* 0x0080000005057812 */ /* 0x000fe200078efcff */
[----:B------:R-:W-:Y:S01]  /*0740*/  IMAD.MOV R7, RZ, RZ, -R9 ;  /* 0x000000ffff077224 */ /* 0x000fe200078e0a09 */
[----:B------:R-:W-:-:S02]  /*0750*/  FSETP.NEU.FTZ.AND P0, PT, R3, R6, PT ;  /* 0x000000060300720b */ /* 0x000fc40003f1d000 */
[----:B------:R-:W-:Y:S02]  /*0760*/  SHF.L.U32 R8, R5, R8, RZ ;  /* 0x0000000805087219 */ /* 0x000fe400000006ff */
[----:B------:R-:W-:Y:S02]  /*0770*/  SEL R6, R7, RZ, P2 ;  /* 0x000000ff07067207 */ /* 0x000fe40001000000 */
[----:B------:R-:W-:Y:S02]  /*0780*/  ISETP.NE.AND P1, PT, R8, RZ, P1 ;  /* 0x000000ff0800720c */ /* 0x000fe40000f25270 */
[----:B------:R-:W-:Y:S02]  /*0790*/  SHF.R.U32.HI R6, RZ, R6, R5 ;  /* 0x00000006ff067219 */ /* 0x000fe40000011605 */
[----:B------:R-:W-:Y:S02]  /*07a0*/  PLOP3.LUT P0, PT, P0, P1, PT, 0xf8, 0x8f ;  /* 0x00000000008f781c */ /* 0x000fe40000703f70 */
[----:B------:R-:W-:-:S02]  /*07b0*/  SHF.R.U32.HI R8, RZ, 0x1, R6 ;  /* 0x00000001ff087819 */ /* 0x000fc40000011606 */
[----:B------:R-:W-:-:S04]  /*07c0*/  SEL R3, RZ, 0x1, !P0 ;  /* 0x00000001ff037807 */ /* 0x000fc80004000000 */
[----:B------:R-:W-:-:S04]  /*07d0*/  LOP3.LUT R3, R3, 0x1, R8, 0xf8, !PT ;  /* 0x0000000103037812 */ /* 0x000fc800078ef808 */
[----:B------:R-:W-:-:S05]  /*07e0*/  LOP3.LUT R3, R3, R6, RZ, 0xc0, !PT ;  /* 0x0000000603037212 */ /* 0x000fca00078ec0ff */
[----:B------:R-:W-:-:S05]  /*07f0*/  IMAD.IADD R3, R8, 0x1, R3 ;  /* 0x0000000108037824 */ /* 0x000fca00078e0203 */
[----:B------:R-:W-:Y:S01]  /*0800*/  LOP3.LUT R0, R3, R0, RZ, 0xfc, !PT ;  /* 0x0000000003007212 */ /* 0x000fe200078efcff */
[----:B------:R-:W-:Y:S06]  /*0810*/  BRA `(.L_x_8) ;  /* 0x0000000000347947 */ /* 0x000fec0003800000 */
.L_x_7:
[----:B------:R-:W-:-:S04]  /*0820*/  LOP3.LUT R0, R0, 0x80000000, RZ, 0xc0, !PT ;  /* 0x8000000000007812 */ /* 0x000fc800078ec0ff */
[----:B------:R-:W-:Y:S01]  /*0830*/  LOP3.LUT R0, R0, 0x7f800000, RZ, 0xfc, !PT ;  /* 0x7f80000000007812 */ /* 0x000fe200078efcff */
[----:B------:R-:W-:Y:S06]  /*0840*/  BRA `(.L_x_8) ;  /* 0x0000000000287947 */ /* 0x000fec0003800000 */
.L_x_6:
[----:B------:R-:W-:Y:S01]  /*0850*/  IMAD R0, R6, 0x800000, R0 ;  /* 0x0080000006007824 */ /* 0x000fe200078e0200 */
[----:B------:R-:W-:Y:S06]  /*0860*/  BRA `(.L_x_8) ;  /* 0x0000000000207947 */ /* 0x000fec0003800000 */
.L_x_5:
[----:B------:R-:W-:-:S04]  /*0870*/  LOP3.LUT R0, R8, 0x80000000, R7, 0x48, !PT ;  /* 0x8000000008007812 */ /* 0x000fc800078e4807 */
[----:B------:R-:W-:Y:S01]  /*0880*/  LOP3.LUT R0, R0, 0x7f800000, RZ, 0xfc, !PT ;  /* 0x7f80000000007812 */ /* 0x000fe200078efcff */
[----:B------:R-:W-:Y:S06]  /*0890*/  BRA `(.L_x_8) ;  /* 0x0000000000147947 */ /* 0x000fec0003800000 */
.L_x_4:
[----:B------:R-:W-:Y:S01]  /*08a0*/  LOP3.LUT R0, R8, 0x80000000, R7, 0x48, !PT ;  /* 0x8000000008007812 */ /* 0x000fe200078e4807 */
[----:B------:R-:W-:Y:S06]  /*08b0*/  BRA `(.L_x_8) ;  /* 0x00000000000c7947 */ /* 0x000fec0003800000 */
.L_x_3:
[----:B------:R-:W0:Y:S01]  /*08c0*/  MUFU.RSQ R0, -QNAN ;  /* 0xffc0000000007908 */ /* 0x000e220000001400 */
[----:B------:R-:W-:Y:S05]  /*08d0*/  BRA `(.L_x_8) ;  /* 0x0000000000047947 */ /* 0x000fea0003800000 */
.L_x_2:
[----:B------:R-:W-:-:S07]  /*08e0*/  FADD.FTZ R0, R0, R3 ;  /* 0x0000000300007221 */ /* 0x000fce0000010000 */
.L_x_8:
[----:B------:R-:W-:-:S04]  /*08f0*/  IMAD.MOV.U32 R5, RZ, RZ, 0x0 ;  /* 0x00000000ff057424 */ /* 0x000fc800078e00ff */
[----:B0-----:R-:W-:Y:S05]  /*0900*/  RET.REL.NODEC R4 `(_Z18trapezoidal_kernelfffPf) ;  /* 0xfffffff404bc7950 */ /* 0x001fea0003c3ffff */
.L_x_9:
[----:B------:R-:W-:-:S00]  /*0910*/  BRA `(.L_x_9) ;  /* 0xfffffffc00fc7947 */ /* 0x000fc0000383ffff */
[----:B------:R-:W-:-:S00]  /*0920*/  NOP ;  /* 0x0000000000007918 */ /* 0x000fc00000000000 */
        /* <DEDUP_REMOVED lines=13> */
.L_x_10:


//--------------------- .nv.shared.reserved.0     --------------------------
	.section	.nv.shared.reserved.0,"aw",@nobits
	.weak		__nv_reservedSMEM_offset_0_alias
	.size		__nv_reservedSMEM_offset_0_alias, 0, 64
	.other		__nv_reservedSMEM_offset_0_alias,@"STO_CUDA_RESERVED_SHARED STV_DEFAULT"
__nv_reservedSMEM_offset_0_alias:
	.zero		0
	.zero		64


//--------------------- .nv.constant0._Z18trapezoidal_kernelfffPf --------------------------
	.section	.nv.constant0._Z18trapezoidal_kernelfffPf,"a",@progbits
	.sectionflags	@""
	.align	4
.nv.constant0._Z18trapezoidal_kernelfffPf:
	.zero		920


//--------------------- SYMBOLS --------------------------

	.type		.nv.reservedSmem.offset0,@object
	.size		.nv.reservedSmem.offset0,0x4
